//
// Generated by NVIDIA NVVM Compiler
//
// Compiler Build ID: CL-36424714
// Cuda compilation tools, release 13.0, V13.0.88
// Based on NVVM 20.0.0
//

.version 9.0
.target sm_100
.address_size 64

	// .globl	_Z15innerJoinKernelPKcS0_Piiii

.visible .entry _Z15innerJoinKernelPKcS0_Piiii(
	.param .u64 .ptr .align 1 _Z15innerJoinKernelPKcS0_Piiii_param_0,
	.param .u64 .ptr .align 1 _Z15innerJoinKernelPKcS0_Piiii_param_1,
	.param .u64 .ptr .align 1 _Z15innerJoinKernelPKcS0_Piiii_param_2,
	.param .u32 _Z15innerJoinKernelPKcS0_Piiii_param_3,
	.param .u32 _Z15innerJoinKernelPKcS0_Piiii_param_4,
	.param .u32 _Z15innerJoinKernelPKcS0_Piiii_param_5
)
{
	.reg .pred 	%p<7>;
	.reg .b16 	%rs<3>;
	.reg .b32 	%r<24>;
	.reg .b64 	%rd<13>;

	ld.param.u64 	%rd3, [_Z15innerJoinKernelPKcS0_Piiii_param_0];
	ld.param.u64 	%rd4, [_Z15innerJoinKernelPKcS0_Piiii_param_1];
	ld.param.u64 	%rd5, [_Z15innerJoinKernelPKcS0_Piiii_param_2];
	ld.param.u32 	%r9, [_Z15innerJoinKernelPKcS0_Piiii_param_3];
	ld.param.u32 	%r10, [_Z15innerJoinKernelPKcS0_Piiii_param_4];
	ld.param.u32 	%r8, [_Z15innerJoinKernelPKcS0_Piiii_param_5];
	mov.u32 	%r11, %ctaid.x;
	mov.u32 	%r12, %ntid.x;
	mov.u32 	%r13, %tid.x;
	mad.lo.s32 	%r1, %r11, %r12, %r13;
	mov.u32 	%r14, %ctaid.y;
	mov.u32 	%r15, %ntid.y;
	mov.u32 	%r16, %tid.y;
	mad.lo.s32 	%r17, %r14, %r15, %r16;
	setp.ge.s32 	%p1, %r1, %r9;
	setp.ge.s32 	%p2, %r17, %r10;
	or.pred  	%p3, %p1, %p2;
	@%p3 bra 	$L__BB0_6;
	setp.lt.s32 	%p4, %r8, 1;
	@%p4 bra 	$L__BB0_5;
	mul.lo.s32 	%r3, %r8, %r1;
	mul.lo.s32 	%r4, %r8, %r17;
	cvta.to.global.u64 	%rd1, %rd3;
	cvta.to.global.u64 	%rd2, %rd4;
	mov.b32 	%r23, 0;
	bra.uni 	$L__BB0_4;
$L__BB0_3:
	add.s32 	%r23, %r23, 1;
	setp.eq.s32 	%p6, %r23, %r8;
	@%p6 bra 	$L__BB0_5;
$L__BB0_4:
	add.s32 	%r19, %r23, %r3;
	cvt.s64.s32 	%rd6, %r19;
	add.s64 	%rd7, %rd1, %rd6;
	ld.global.u8 	%rs1, [%rd7];
	add.s32 	%r20, %r23, %r4;
	cvt.u64.u32 	%rd8, %r20;
	add.s64 	%rd9, %rd2, %rd8;
	ld.global.u8 	%rs2, [%rd9];
	setp.eq.s16 	%p5, %rs1, %rs2;
	@%p5 bra 	$L__BB0_3;
	bra.uni 	$L__BB0_6;
$L__BB0_5:
	mad.lo.s32 	%r21, %r10, %r1, %r17;
	cvta.to.global.u64 	%rd10, %rd5;
	mul.wide.s32 	%rd11, %r21, 4;
	add.s64 	%rd12, %rd10, %rd11;
	atom.global.add.u32 	%r22, [%rd12], 1;
$L__BB0_6:
	ret;

}
	// .globl	_Z10joinKernelPKcS0_PiS1_S1_iiii
.visible .entry _Z10joinKernelPKcS0_PiS1_S1_iiii(
	.param .u64 .ptr .align 1 _Z10joinKernelPKcS0_PiS1_S1_iiii_param_0,
	.param .u64 .ptr .align 1 _Z10joinKernelPKcS0_PiS1_S1_iiii_param_1,
	.param .u64 .ptr .align 1 _Z10joinKernelPKcS0_PiS1_S1_iiii_param_2,
	.param .u64 .ptr .align 1 _Z10joinKernelPKcS0_PiS1_S1_iiii_param_3,
	.param .u64 .ptr .align 1 _Z10joinKernelPKcS0_PiS1_S1_iiii_param_4,
	.param .u32 _Z10joinKernelPKcS0_PiS1_S1_iiii_param_5,
	.param .u32 _Z10joinKernelPKcS0_PiS1_S1_iiii_param_6,
	.param .u32 _Z10joinKernelPKcS0_PiS1_S1_iiii_param_7,
	.param .u32 _Z10joinKernelPKcS0_PiS1_S1_iiii_param_8
)
{
	.reg .pred 	%p<21>;
	.reg .b16 	%rs<3>;
	.reg .b32 	%r<28>;
	.reg .b64 	%rd<21>;

	ld.param.u64 	%rd3, [_Z10joinKernelPKcS0_PiS1_S1_iiii_param_0];
	ld.param.u64 	%rd4, [_Z10joinKernelPKcS0_PiS1_S1_iiii_param_1];
	ld.param.u64 	%rd5, [_Z10joinKernelPKcS0_PiS1_S1_iiii_param_2];
	ld.param.u64 	%rd6, [_Z10joinKernelPKcS0_PiS1_S1_iiii_param_3];
	ld.param.u64 	%rd7, [_Z10joinKernelPKcS0_PiS1_S1_iiii_param_4];
	ld.param.u32 	%r7, [_Z10joinKernelPKcS0_PiS1_S1_iiii_param_5];
	ld.param.u32 	%r11, [_Z10joinKernelPKcS0_PiS1_S1_iiii_param_6];
	ld.param.u32 	%r9, [_Z10joinKernelPKcS0_PiS1_S1_iiii_param_7];
	ld.param.u32 	%r10, [_Z10joinKernelPKcS0_PiS1_S1_iiii_param_8];
	mov.u32 	%r12, %ctaid.x;
	mov.u32 	%r13, %ntid.x;
	mov.u32 	%r14, %tid.x;
	mad.lo.s32 	%r1, %r12, %r13, %r14;
	mov.u32 	%r15, %ctaid.y;
	mov.u32 	%r16, %ntid.y;
	mov.u32 	%r17, %tid.y;
	mad.lo.s32 	%r18, %r15, %r16, %r17;
	setp.ge.s32 	%p1, %r1, %r7;
	setp.ge.s32 	%p2, %r18, %r11;
	or.pred  	%p3, %p1, %p2;
	@%p3 bra 	$L__BB1_6;
	setp.lt.s32 	%p4, %r9, 1;
	@%p4 bra 	$L__BB1_5;
	mul.lo.s32 	%r3, %r9, %r1;
	mul.lo.s32 	%r4, %r9, %r18;
	cvta.to.global.u64 	%rd1, %rd3;
	cvta.to.global.u64 	%rd2, %rd4;
	mov.b32 	%r27, 0;
	bra.uni 	$L__BB1_4;
$L__BB1_3:
	add.s32 	%r27, %r27, 1;
	setp.eq.s32 	%p6, %r27, %r9;
	@%p6 bra 	$L__BB1_5;
$L__BB1_4:
	add.s32 	%r20, %r27, %r3;
	cvt.s64.s32 	%rd8, %r20;
	add.s64 	%rd9, %rd1, %rd8;
	ld.global.u8 	%rs1, [%rd9];
	add.s32 	%r21, %r27, %r4;
	cvt.u64.u32 	%rd10, %r21;
	add.s64 	%rd11, %rd2, %rd10;
	ld.global.u8 	%rs2, [%rd11];
	setp.eq.s16 	%p5, %rs1, %rs2;
	@%p5 bra 	$L__BB1_3;
	bra.uni 	$L__BB1_6;
$L__BB1_5:
	mad.lo.s32 	%r22, %r11, %r1, %r18;
	cvta.to.global.u64 	%rd12, %rd5;
	mul.wide.s32 	%rd13, %r22, 4;
	add.s64 	%rd14, %rd12, %rd13;
	atom.global.add.u32 	%r23, [%rd14], 1;
$L__BB1_6:
	setp.eq.s32 	%p7, %r10, 3;
	@%p7 bra 	$L__BB1_9;
	setp.eq.s32 	%p8, %r10, 2;
	@%p8 bra 	$L__BB1_12;
	setp.ne.s32 	%p9, %r10, 1;
	@%p9 bra 	$L__BB1_14;
$L__BB1_9:
	setp.ge.s32 	%p13, %r1, %r7;
	setp.ne.s32 	%p14, %r18, 0;
	or.pred  	%p15, %p13, %p14;
	@%p15 bra 	$L__BB1_11;
	cvta.to.global.u64 	%rd15, %rd6;
	mul.wide.s32 	%rd16, %r1, 4;
	add.s64 	%rd17, %rd15, %rd16;
	atom.global.add.u32 	%r24, [%rd17], 1;
$L__BB1_11:
	setp.lt.s32 	%p16, %r18, %r11;
	and.b32  	%r25, %r10, -2;
	setp.eq.s32 	%p17, %r25, 2;
	setp.eq.s32 	%p18, %r1, 0;
	and.pred  	%p19, %p18, %p17;
	and.pred  	%p20, %p19, %p16;
	@%p20 bra 	$L__BB1_13;
	bra.uni 	$L__BB1_14;
$L__BB1_12:
	setp.ge.s32 	%p10, %r18, %r11;
	setp.ne.s32 	%p11, %r1, 0;
	or.pred  	%p12, %p11, %p10;
	@%p12 bra 	$L__BB1_14;
$L__BB1_13:
	cvta.to.global.u64 	%rd18, %rd7;
	mul.wide.u32 	%rd19, %r18, 4;
	add.s64 	%rd20, %rd18, %rd19;
	atom.global.add.u32 	%r26, [%rd20], 1;
$L__BB1_14:
	ret;

}


// ===== COMPILED SASS (sm_100) =====

	.target	sm_100

	.elftype	@"ET_EXEC"


//--------------------- .note.nv.tkinfo           --------------------------
	.section	.note.nv.tkinfo,"",@"SHT_NOTE"
	.sectionflags	@"SHF_NOTE_NV_TKINFO"
	.tkinfo
        /*0018*/ 	.word	0x00000002
        /*0030*/ 	.string	""
        /*0030*/ 	.string	"ptxas"
        /*0030*/ 	.string	"Cuda compilation tools, release 13.0, V13.0.88"
        /*0030*/ 	.string	"Build cuda_13.0.r13.0/compiler.36424714_0"
        /*0030*/ 	.string	"-arch sm_100 -m 64 "



//--------------------- .note.nv.cuinfo           --------------------------
	.section	.note.nv.cuinfo,"",@"SHT_NOTE"
	.sectionflags	@"SHF_NOTE_NV_CUINFO"
        /*0018*/ 	.short	0x0002
        /*001a*/ 	.short	0x0064
        /*001c*/ 	.short	0x0082
	.zero		2


//--------------------- .nv.info                  --------------------------
	.section	.nv.info,"",@"SHT_CUDA_INFO"
	.align	4


	//----- nvinfo : EIATTR_REGCOUNT
	.align		4
        /*0000*/ 	.byte	0x04, 0x2f
        /*0002*/ 	.short	(.L_1 - .L_0)
	.align		4
.L_0:
        /*0004*/ 	.word	index@(_Z15innerJoinKernelPKcS0_Piiii)
        /*0008*/ 	.word	0x0000000a


	//----- nvinfo : EIATTR_FRAME_SIZE
	.align		4
.L_1:
        /*000c*/ 	.byte	0x04, 0x11
        /*000e*/ 	.short	(.L_3 - .L_2)
	.align		4
.L_2:
        /*0010*/ 	.word	index@(_Z15innerJoinKernelPKcS0_Piiii)
        /*0014*/ 	.word	0x00000000


	//----- nvinfo : EIATTR_REGCOUNT
	.align		4
.L_3:
        /*0018*/ 	.byte	0x04, 0x2f
        /*001a*/ 	.short	(.L_5 - .L_4)
	.align		4
.L_4:
        /*001c*/ 	.word	index@(_Z10joinKernelPKcS0_PiS1_S1_iiii)
        /*0020*/ 	.word	0x0000000c


	//----- nvinfo : EIATTR_FRAME_SIZE
	.align		4
.L_5:
        /*0024*/ 	.byte	0x04, 0x11
        /*0026*/ 	.short	(.L_7 - .L_6)
	.align		4
.L_6:
        /*0028*/ 	.word	index@(_Z10joinKernelPKcS0_PiS1_S1_iiii)
        /*002c*/ 	.word	0x00000000


	//----- nvinfo : EIATTR_MIN_STACK_SIZE
	.align		4
.L_7:
        /*0030*/ 	.byte	0x04, 0x12
        /*0032*/ 	.short	(.L_9 - .L_8)
	.align		4
.L_8:
        /*0034*/ 	.word	index@(_Z10joinKernelPKcS0_PiS1_S1_iiii)
        /*0038*/ 	.word	0x00000000


	//----- nvinfo : EIATTR_MIN_STACK_SIZE
	.align		4
.L_9:
        /*003c*/ 	.byte	0x04, 0x12
        /*003e*/ 	.short	(.L_11 - .L_10)
	.align		4
.L_10:
        /*0040*/ 	.word	index@(_Z15innerJoinKernelPKcS0_Piiii)
        /*0044*/ 	.word	0x00000000
.L_11:


//--------------------- .nv.compat                --------------------------
	.section	.nv.compat,"",@"SHT_CUDA_COMPAT_INFO"
	.align	4
        /*0000*/ 	.byte	0x02, 0x09, 0x00, 0x00, 0x02, 0x02, 0x01, 0x00, 0x02, 0x05, 0x05, 0x00, 0x03, 0x07, 0x01, 0x01
        /*0010*/ 	.byte	0x02, 0x03, 0x00, 0x00, 0x02, 0x06, 0x01, 0x00, 0x04, 0x0b, 0x08, 0x00, 0x09, 0x00, 0x00, 0x00
        /*0020*/ 	.byte	0x00, 0x00, 0x00, 0x00


//--------------------- .nv.info._Z10joinKernelPKcS0_PiS1_S1_iiii --------------------------
	.section	.nv.info._Z10joinKernelPKcS0_PiS1_S1_iiii,"",@"SHT_CUDA_INFO"
	.sectionflags	@""
	.align	4


	//----- nvinfo : EIATTR_CUDA_API_VERSION
	.align		4
        /*0000*/ 	.byte	0x04, 0x37
        /*0002*/ 	.short	(.L_13 - .L_12)
.L_12:
        /*0004*/ 	.word	0x00000082


	//----- nvinfo : EIATTR_KPARAM_INFO
	.align		4
.L_13:
        /*0008*/ 	.byte	0x04, 0x17
        /*000a*/ 	.short	(.L_15 - .L_14)
.L_14:
        /*000c*/ 	.word	0x00000000
        /*0010*/ 	.short	0x0008
        /*0012*/ 	.short	0x0034
        /*0014*/ 	.byte	0x00, 0xf0, 0x11, 0x00


	//----- nvinfo : EIATTR_KPARAM_INFO
	.align		4
.L_15:
        /*0018*/ 	.byte	0x04, 0x17
        /*001a*/ 	.short	(.L_17 - .L_16)
.L_16:
        /*001c*/ 	.word	0x00000000
        /*0020*/ 	.short	0x0007
        /*0022*/ 	.short	0x0030
        /*0024*/ 	.byte	0x00, 0xf0, 0x11, 0x00


	//----- nvinfo : EIATTR_KPARAM_INFO
	.align		4
.L_17:
        /*0028*/ 	.byte	0x04, 0x17
        /*002a*/ 	.short	(.L_19 - .L_18)
.L_18:
        /*002c*/ 	.word	0x00000000
        /*0030*/ 	.short	0x0006
        /*0032*/ 	.short	0x002c
        /*0034*/ 	.byte	0x00, 0xf0, 0x11, 0x00


	//----- nvinfo : EIATTR_KPARAM_INFO
	.align		4
.L_19:
        /*0038*/ 	.byte	0x04, 0x17
        /*003a*/ 	.short	(.L_21 - .L_20)
.L_20:
        /*003c*/ 	.word	0x00000000
        /*0040*/ 	.short	0x0005
        /*0042*/ 	.short	0x0028
        /*0044*/ 	.byte	0x00, 0xf0, 0x11, 0x00


	//----- nvinfo : EIATTR_KPARAM_INFO
	.align		4
.L_21:
        /*0048*/ 	.byte	0x04, 0x17
        /*004a*/ 	.short	(.L_23 - .L_22)
.L_22:
        /*004c*/ 	.word	0x00000000
        /*0050*/ 	.short	0x0004
        /*0052*/ 	.short	0x0020
        /*0054*/ 	.byte	0x00, 0xf5, 0x21, 0x00


	//----- nvinfo : EIATTR_KPARAM_INFO
	.align		4
.L_23:
        /*0058*/ 	.byte	0x04, 0x17
        /*005a*/ 	.short	(.L_25 - .L_24)
.L_24:
        /*005c*/ 	.word	0x00000000
        /*0060*/ 	.short	0x0003
        /*0062*/ 	.short	0x0018
        /*0064*/ 	.byte	0x00, 0xf5, 0x21, 0x00


	//----- nvinfo : EIATTR_KPARAM_INFO
	.align		4
.L_25:
        /*0068*/ 	.byte	0x04, 0x17
        /*006a*/ 	.short	(.L_27 - .L_26)
.L_26:
        /*006c*/ 	.word	0x00000000
        /*0070*/ 	.short	0x0002
        /*0072*/ 	.short	0x0010
        /*0074*/ 	.byte	0x00, 0xf5, 0x21, 0x00


	//----- nvinfo : EIATTR_KPARAM_INFO
	.align		4
.L_27:
        /*0078*/ 	.byte	0x04, 0x17
        /*007a*/ 	.short	(.L_29 - .L_28)
.L_28:
        /*007c*/ 	.word	0x00000000
        /*0080*/ 	.short	0x0001
        /*0082*/ 	.short	0x0008
        /*0084*/ 	.byte	0x00, 0xf5, 0x21, 0x00


	//----- nvinfo : EIATTR_KPARAM_INFO
	.align		4
.L_29:
        /*0088*/ 	.byte	0x04, 0x17
        /*008a*/ 	.short	(.L_31 - .L_30)
.L_30:
        /*008c*/ 	.word	0x00000000
        /*0090*/ 	.short	0x0000
        /*0092*/ 	.short	0x0000
        /*0094*/ 	.byte	0x00, 0xf5, 0x21, 0x00


	//----- nvinfo : EIATTR_SPARSE_MMA_MASK
	.align		4
.L_31:
        /*0098*/ 	.byte	0x03, 0x50
        /*009a*/ 	.short	0x0000


	//----- nvinfo : EIATTR_MAXREG_COUNT
	.align		4
        /*009c*/ 	.byte	0x03, 0x1b
        /*009e*/ 	.short	0x00ff


	//----- nvinfo : EIATTR_MERCURY_ISA_VERSION
	.align		4
        /*00a0*/ 	.byte	0x03, 0x5f
        /*00a2*/ 	.short	0x0101


	//----- nvinfo : EIATTR_VRC_CTA_INIT_COUNT
	.align		4
        /*00a4*/ 	.byte	0x02, 0x4a
	.zero		1
	.zero		1


	//----- nvinfo : EIATTR_EXIT_INSTR_OFFSETS
	.align		4
        /*00a8*/ 	.byte	0x04, 0x1c
        /*00aa*/ 	.short	(.L_33 - .L_32)


	//   ....[0]....
.L_32:
        /*00ac*/ 	.word	0x00000310


	//   ....[1]....
        /*00b0*/ 	.word	0x00000420


	//   ....[2]....
        /*00b4*/ 	.word	0x00000460


	//   ....[3]....
        /*00b8*/ 	.word	0x000004b0


	//----- nvinfo : EIATTR_INDIRECT_BRANCH_TARGETS
	.align		4
.L_33:
        /*00bc*/ 	.byte	0x04, 0x34
        /*00be*/ 	.short	(.L_35 - .L_34)


	//   ....[0]....
.L_34:
        /*00c0*/ 	.word	.L_x_11@srel
        /*00c4*/ 	.short	0x0
        /*00c6*/ 	.short	0x0
        /*00c8*/ 	.word	0x3
        /*00cc*/ 	.word	.L_x_12@srel
        /*00d0*/ 	.word	.L_x_13@srel
        /*00d4*/ 	.word	.L_x_14@srel


	//----- nvinfo : EIATTR_CRS_STACK_SIZE
	.align		4
.L_35:
        /*00d8*/ 	.byte	0x04, 0x1e
        /*00da*/ 	.short	(.L_37 - .L_36)
.L_36:
        /*00dc*/ 	.word	0x00000000


	//----- nvinfo : EIATTR_CBANK_PARAM_SIZE
	.align		4
.L_37:
        /*00e0*/ 	.byte	0x03, 0x19
        /*00e2*/ 	.short	0x0038


	//----- nvinfo : EIATTR_PARAM_CBANK
	.align		4
        /*00e4*/ 	.byte	0x04, 0x0a
        /*00e6*/ 	.short	(.L_39 - .L_38)
	.align		4
.L_38:
        /*00e8*/ 	.word	index@(.nv.constant0._Z10joinKernelPKcS0_PiS1_S1_iiii)
        /*00ec*/ 	.short	0x0380
        /*00ee*/ 	.short	0x0038


	//----- nvinfo : EIATTR_SW_WAR
	.align		4
.L_39:
        /*00f0*/ 	.byte	0x04, 0x36
        /*00f2*/ 	.short	(.L_41 - .L_40)
.L_40:
        /*00f4*/ 	.word	0x00000008
.L_41:


//--------------------- .nv.info._Z15innerJoinKernelPKcS0_Piiii --------------------------
	.section	.nv.info._Z15innerJoinKernelPKcS0_Piiii,"",@"SHT_CUDA_INFO"
	.sectionflags	@""
	.align	4


	//----- nvinfo : EIATTR_CUDA_API_VERSION
	.align		4
        /*0000*/ 	.byte	0x04, 0x37
        /*0002*/ 	.short	(.L_43 - .L_42)
.L_42:
        /*0004*/ 	.word	0x00000082


	//----- nvinfo : EIATTR_KPARAM_INFO
	.align		4
.L_43:
        /*0008*/ 	.byte	0x04, 0x17
        /*000a*/ 	.short	(.L_45 - .L_44)
.L_44:
        /*000c*/ 	.word	0x00000000
        /*0010*/ 	.short	0x0005
        /*0012*/ 	.short	0x0020
        /*0014*/ 	.byte	0x00, 0xf0, 0x11, 0x00


	//----- nvinfo : EIATTR_KPARAM_INFO
	.align		4
.L_45:
        /*0018*/ 	.byte	0x04, 0x17
        /*001a*/ 	.short	(.L_47 - .L_46)
.L_46:
        /*001c*/ 	.word	0x00000000
        /*0020*/ 	.short	0x0004
        /*0022*/ 	.short	0x001c
        /*0024*/ 	.byte	0x00, 0xf0, 0x11, 0x00


	//----- nvinfo : EIATTR_KPARAM_INFO
	.align		4
.L_47:
        /*0028*/ 	.byte	0x04, 0x17
        /*002a*/ 	.short	(.L_49 - .L_48)
.L_48:
        /*002c*/ 	.word	0x00000000
        /*0030*/ 	.short	0x0003
        /*0032*/ 	.short	0x0018
        /*0034*/ 	.byte	0x00, 0xf0, 0x11, 0x00


	//----- nvinfo : EIATTR_KPARAM_INFO
	.align		4
.L_49:
        /*0038*/ 	.byte	0x04, 0x17
        /*003a*/ 	.short	(.L_51 - .L_50)
.L_50:
        /*003c*/ 	.word	0x00000000
        /*0040*/ 	.short	0x0002
        /*0042*/ 	.short	0x0010
        /*0044*/ 	.byte	0x00, 0xf5, 0x21, 0x00


	//----- nvinfo : EIATTR_KPARAM_INFO
	.align		4
.L_51:
        /*0048*/ 	.byte	0x04, 0x17
        /*004a*/ 	.short	(.L_53 - .L_52)
.L_52:
        /*004c*/ 	.word	0x00000000
        /*0050*/ 	.short	0x0001
        /*0052*/ 	.short	0x0008
        /*0054*/ 	.byte	0x00, 0xf5, 0x21, 0x00


	//----- nvinfo : EIATTR_KPARAM_INFO
	.align		4
.L_53:
        /*0058*/ 	.byte	0x04, 0x17
        /*005a*/ 	.short	(.L_55 - .L_54)
.L_54:
        /*005c*/ 	.word	0x00000000
        /*0060*/ 	.short	0x0000
        /*0062*/ 	.short	0x0000
        /*0064*/ 	.byte	0x00, 0xf5, 0x21, 0x00


	//----- nvinfo : EIATTR_SPARSE_MMA_MASK
	.align		4
.L_55:
        /*0068*/ 	.byte	0x03, 0x50
        /*006a*/ 	.short	0x0000


	//----- nvinfo : EIATTR_MAXREG_COUNT
	.align		4
        /*006c*/ 	.byte	0x03, 0x1b
        /*006e*/ 	.short	0x00ff


	//----- nvinfo : EIATTR_MERCURY_ISA_VERSION
	.align		4
        /*0070*/ 	.byte	0x03, 0x5f
        /*0072*/ 	.short	0x0101


	//----- nvinfo : EIATTR_VRC_CTA_INIT_COUNT
	.align		4
        /*0074*/ 	.byte	0x02, 0x4a
	.zero		1
	.zero		1


	//----- nvinfo : EIATTR_EXIT_INSTR_OFFSETS
	.align		4
        /*0078*/ 	.byte	0x04, 0x1c
        /*007a*/ 	.short	(.L_57 - .L_56)


	//   ....[0]....
.L_56:
        /*007c*/ 	.word	0x000000c0


	//   ....[1]....
        /*0080*/ 	.word	0x000001f0


	//   ....[2]....
        /*0084*/ 	.word	0x00000270


	//----- nvinfo : EIATTR_CBANK_PARAM_SIZE
	.align		4
.L_57:
        /*0088*/ 	.byte	0x03, 0x19
        /*008a*/ 	.short	0x0024


	//----- nvinfo : EIATTR_PARAM_CBANK
	.align		4
        /*008c*/ 	.byte	0x04, 0x0a
        /*008e*/ 	.short	(.L_59 - .L_58)
	.align		4
.L_58:
        /*0090*/ 	.word	index@(.nv.constant0._Z15innerJoinKernelPKcS0_Piiii)
        /*0094*/ 	.short	0x0380
        /*0096*/ 	.short	0x0024


	//----- nvinfo : EIATTR_SW_WAR
	.align		4
.L_59:
        /*0098*/ 	.byte	0x04, 0x36
        /*009a*/ 	.short	(.L_61 - .L_60)
.L_60:
        /*009c*/ 	.word	0x00000008
.L_61:


//--------------------- .nv.callgraph             --------------------------
	.section	.nv.callgraph,"",@"SHT_CUDA_CALLGRAPH"
	.align	4
	.sectionentsize	8
	.align		4
        /*0000*/ 	.word	0x00000000
	.align		4
        /*0004*/ 	.word	0xffffffff
	.align		4
        /*0008*/ 	.word	0x00000000
	.align		4
        /*000c*/ 	.word	0xfffffffe
	.align		4
        /*0010*/ 	.word	0x00000000
	.align		4
        /*0014*/ 	.word	0xfffffffd
	.align		4
        /*0018*/ 	.word	0x00000000
	.align		4
        /*001c*/ 	.word	0xfffffffc


//--------------------- .nv.constant2._Z10joinKernelPKcS0_PiS1_S1_iiii --------------------------
	.section	.nv.constant2._Z10joinKernelPKcS0_PiS1_S1_iiii,"a",@progbits
	.sectionflags	@""
	.align	4
.nv.constant2._Z10joinKernelPKcS0_PiS1_S1_iiii:
        /*0000*/ 	.byte	0x30, 0x04, 0x00, 0x00, 0x20, 0x03, 0x00, 0x00, 0x00, 0x03, 0x00, 0x00


//--------------------- .text._Z10joinKernelPKcS0_PiS1_S1_iiii --------------------------
	.section	.text._Z10joinKernelPKcS0_PiS1_S1_iiii,"ax",@progbits
	.align	128
        .global         _Z10joinKernelPKcS0_PiS1_S1_iiii
        .type           _Z10joinKernelPKcS0_PiS1_S1_iiii,@function
        .size           _Z10joinKernelPKcS0_PiS1_S1_iiii,(.L_x_15 - _Z10joinKernelPKcS0_PiS1_S1_iiii)
        .other          _Z10joinKernelPKcS0_PiS1_S1_iiii,@"STO_CUDA_ENTRY STV_DEFAULT"
_Z10joinKernelPKcS0_PiS1_S1_iiii:
.text._Z10joinKernelPKcS0_PiS1_S1_iiii:
[----:B------:R-:W-:Y:S01]  /*0000*/  LDC R1, c[0x0][0x37c] ;  /* 0x0000df00ff017b82 */ /* 0x000fe20000000800 */
[----:B------:R-:W0:Y:S07]  /*0010*/  S2R R5, SR_TID.Y ;  /* 0x0000000000057919 */ /* 0x000e2e0000002200 */
[----:B------:R-:W1:Y:S01]  /*0020*/  LDC R3, c[0x0][0x360] ;  /* 0x0000d800ff037b82 */ /* 0x000e620000000800 */
[----:B------:R-:W2:Y:S01]  /*0030*/  LDCU.64 UR8, c[0x0][0x3a8] ;  /* 0x00007500ff0877ac */ /* 0x000ea20008000a00 */
[----:B------:R-:W-:Y:S01]  /*0040*/  BSSY.RECONVERGENT B0, `(.L_x_0) ;  /* 0x0000024000007945 */ /* 0x000fe20003800200 */
[----:B------:R-:W1:Y:S01]  /*0050*/  S2R R2, SR_TID.X ;  /* 0x0000000000027919 */ /* 0x000e620000002100 */
[----:B------:R-:W3:Y:S04]  /*0060*/  LDCU.128 UR12, c[0x0][0x380] ;  /* 0x00007000ff0c77ac */ /* 0x000ee80008000c00 */
[----:B------:R-:W0:Y:S08]  /*0070*/  S2UR UR4, SR_CTAID.Y ;  /* 0x00000000000479c3 */ /* 0x000e300000002600 */
[----:B------:R-:W0:Y:S08]  /*0080*/  LDC R0, c[0x0][0x364] ;  /* 0x0000d900ff007b82 */ /* 0x000e300000000800 */
[----:B------:R-:W1:Y:S01]  /*0090*/  S2UR UR6, SR_CTAID.X ;  /* 0x00000000000679c3 */ /* 0x000e620000002500 */
[----:B0-----:R-:W-:Y:S01]  /*00a0*/  IMAD R0, R0, UR4, R5 ;  /* 0x0000000400007c24 */ /* 0x001fe2000f8e0205 */
[----:B------:R-:W0:Y:S04]  /*00b0*/  LDCU.64 UR4, c[0x0][0x358] ;  /* 0x00006b00ff0477ac */ /* 0x000e280008000a00 */
[----:B--2---:R-:W-:Y:S01]  /*00c0*/  ISETP.GE.AND P0, PT, R0, UR9, PT ;  /* 0x0000000900007c0c */ /* 0x004fe2000bf06270 */
[----:B-1----:R-:W-:-:S05]  /*00d0*/  IMAD R3, R3, UR6, R2 ;  /* 0x0000000603037c24 */ /* 0x002fca000f8e0202 */
[----:B------:R-:W-:-:S13]  /*00e0*/  ISETP.GE.OR P0, PT, R3, UR8, P0 ;  /* 0x0000000803007c0c */ /* 0x000fda0008706670 */
[----:B0--3--:R-:W-:Y:S05]  /*00f0*/  @P0 BRA `(.L_x_1) ;  /* 0x0000000000600947 */ /* 0x009fea0003800000 */
[----:B------:R-:W0:Y:S02]  /*0100*/  LDCU UR6, c[0x0][0x3b0] ;  /* 0x00007600ff0677ac */ /* 0x000e240008000800 */
[----:B0-----:R-:W-:-:S09]  /*0110*/  UISETP.GE.AND UP0, UPT, UR6, 0x1, UPT ;  /* 0x000000010600788c */ /* 0x001fd2000bf06270 */
[----:B------:R-:W-:Y:S05]  /*0120*/  BRA.U !UP0, `(.L_x_2) ;  /* 0x00000001083c7547 */ /* 0x000fea000b800000 */
[----:B------:R-:W0:Y:S01]  /*0130*/  LDC R9, c[0x0][0x3b0] ;  /* 0x0000ec00ff097b82 */ /* 0x000e220000000800 */
[----:B------:R-:W-:-:S07]  /*0140*/  IMAD.MOV.U32 R2, RZ, RZ, RZ ;  /* 0x000000ffff027224 */ /* 0x000fce00078e00ff */
.L_x_3:
[-CC-:B0-----:R-:W-:Y:S02]  /*0150*/  IMAD R6, R0, R9.reuse, R2.reuse ;  /* 0x0000000900067224 */ /* 0x181fe400078e0202 */
[----:B------:R-:W-:-:S03]  /*0160*/  IMAD R5, R3, R9, R2 ;  /* 0x0000000903057224 */ /* 0x000fc600078e0202 */
[----:B------:R-:W-:Y:S02]  /*0170*/  IADD3 R6, P1, PT, R6, UR14, RZ ;  /* 0x0000000e06067c10 */ /* 0x000fe4000ff3e0ff */
[----:B------:R-:W-:-:S03]  /*0180*/  IADD3 R4, P0, PT, R5, UR12, RZ ;  /* 0x0000000c05047c10 */ /* 0x000fc6000ff1e0ff */
[----:B------:R-:W-:Y:S01]  /*0190*/  IMAD.X R7, RZ, RZ, UR15, P1 ;  /* 0x0000000fff077e24 */ /* 0x000fe200088e06ff */
[----:B------:R-:W-:-:S05]  /*01a0*/  LEA.HI.X.SX32 R5, R5, UR13, 0x1, P0 ;  /* 0x0000000d05057c11 */ /* 0x000fca00080f0eff */
[----:B------:R-:W2:Y:S04]  /*01b0*/  LDG.E.U8 R4, desc[UR4][R4.64] ;  /* 0x0000000404047981 */ /* 0x000ea8000c1e1100 */
[----:B------:R-:W2:Y:S02]  /*01c0*/  LDG.E.U8 R7, desc[UR4][R6.64] ;  /* 0x0000000406077981 */ /* 0x000ea4000c1e1100 */
[----:B--2---:R-:W-:-:S13]  /*01d0*/  ISETP.NE.AND P0, PT, R4, R7, PT ;  /* 0x000000070400720c */ /* 0x004fda0003f05270 */
[----:B------:R-:W-:Y:S05]  /*01e0*/  @P0 BRA `(.L_x_1) ;  /* 0x0000000000240947 */ /* 0x000fea0003800000 */
[----:B------:R-:W-:-:S05]  /*01f0*/  VIADD R2, R2, 0x1 ;  /* 0x0000000102027836 */ /* 0x000fca0000000000 */
[----:B------:R-:W-:-:S13]  /*0200*/  ISETP.NE.AND P0, PT, R2, R9, PT ;  /* 0x000000090200720c */ /* 0x000fda0003f05270 */
[----:B------:R-:W-:Y:S05]  /*0210*/  @P0 BRA `(.L_x_3) ;  /* 0xfffffffc00cc0947 */ /* 0x000fea000383ffff */
.L_x_2:
[----:B------:R-:W0:Y:S01]  /*0220*/  LDC.64 R4, c[0x0][0x390] ;  /* 0x0000e400ff047b82 */ /* 0x000e220000000a00 */
[----:B------:R-:W1:Y:S01]  /*0230*/  LDCU UR6, c[0x0][0x3ac] ;  /* 0x00007580ff0677ac */ /* 0x000e620008000800 */
[----:B------:R-:W-:Y:S02]  /*0240*/  IMAD.MOV.U32 R9, RZ, RZ, 0x1 ;  /* 0x00000001ff097424 */ /* 0x000fe400078e00ff */
[----:B-1----:R-:W-:-:S04]  /*0250*/  IMAD R7, R3, UR6, R0 ;  /* 0x0000000603077c24 */ /* 0x002fc8000f8e0200 */
[----:B0-----:R-:W-:-:S05]  /*0260*/  IMAD.WIDE R4, R7, 0x4, R4 ;  /* 0x0000000407047825 */ /* 0x001fca00078e0204 */
[----:B------:R0:W-:Y:S02]  /*0270*/  REDG.E.ADD.STRONG.GPU desc[UR4][R4.64], R9 ;  /* 0x000000090400798e */ /* 0x0001e4000c12e104 */
.L_x_1:
[----:B------:R-:W-:Y:S05]  /*0280*/  BSYNC.RECONVERGENT B0 ;  /* 0x0000000000007941 */ /* 0x000fea0003800200 */
.L_x_0:
[----:B------:R-:W1:Y:S01]  /*0290*/  LDC R6, c[0x0][0x3b4] ;  /* 0x0000ed00ff067b82 */ /* 0x000e620000000800 */
[----:B0-----:R-:W-:-:S05]  /*02a0*/  IMAD.MOV.U32 R5, RZ, RZ, -0x2 ;  /* 0xfffffffeff057424 */ /* 0x001fca00078e00ff */
[----:B-1----:R-:W-:-:S05]  /*02b0*/  VIADDMNMX.U32 R2, R6, R5, 0x2, PT ;  /* 0x0000000206027446 */ /* 0x002fca0003800005 */
[----:B------:R-:W-:-:S04]  /*02c0*/  IMAD.SHL.U32 R2, R2, 0x4, RZ ;  /* 0x0000000402027824 */ /* 0x000fc800078e00ff */
[----:B------:R-:W0:Y:S02]  /*02d0*/  LDC R4, c[0x2][R2] ;  /* 0x0080000002047b82 */ /* 0x000e240000000800 */
[----:B0-----:R-:W-:-:S04]  /*02e0*/  SHF.R.S32.HI R5, RZ, 0x1f, R4 ;  /* 0x0000001fff057819 */ /* 0x001fc80000011404 */
.L_x_11:
[----:B------:R-:W-:Y:S05]  /*02f0*/  BRX R4 -0x300                                 (*"BRANCH_TARGETS .L_x_12,.L_x_13,.L_x_14"*) ;  /* 0xfffffffc04407949 */ /* 0x000fea000383ffff */
.L_x_14:
[----:B------:R-:W-:-:S13]  /*0300*/  ISETP.NE.AND P0, PT, R6, 0x1, PT ;  /* 0x000000010600780c */ /* 0x000fda0003f05270 */
[----:B------:R-:W-:Y:S05]  /*0310*/  @P0 EXIT ;  /* 0x000000000000094d */ /* 0x000fea0003800000 */
.L_x_13:
[----:B------:R-:W0:Y:S01]  /*0320*/  LDCU UR6, c[0x0][0x3a8] ;  /* 0x00007500ff0677ac */ /* 0x000e220008000800 */
[----:B------:R-:W-:Y:S01]  /*0330*/  ISETP.NE.AND P0, PT, R0, RZ, PT ;  /* 0x000000ff0000720c */ /* 0x000fe20003f05270 */
[----:B------:R-:W-:Y:S03]  /*0340*/  BSSY.RECONVERGENT B0, `(.L_x_4) ;  /* 0x0000007000007945 */ /* 0x000fe60003800200 */
[----:B0-----:R-:W-:-:S13]  /*0350*/  ISETP.GE.OR P0, PT, R3, UR6, P0 ;  /* 0x0000000603007c0c */ /* 0x001fda0008706670 */
[----:B------:R-:W-:Y:S05]  /*0360*/  @P0 BRA `(.L_x_5) ;  /* 0x0000000000100947 */ /* 0x000fea0003800000 */
[----:B------:R-:W0:Y:S01]  /*0370*/  LDC.64 R4, c[0x0][0x398] ;  /* 0x0000e600ff047b82 */ /* 0x000e220000000a00 */
[----:B------:R-:W-:Y:S02]  /*0380*/  IMAD.MOV.U32 R7, RZ, RZ, 0x1 ;  /* 0x00000001ff077424 */ /* 0x000fe400078e00ff */
[----:B0-----:R-:W-:-:S05]  /*0390*/  IMAD.WIDE R4, R3, 0x4, R4 ;  /* 0x0000000403047825 */ /* 0x001fca00078e0204 */
[----:B------:R0:W-:Y:S02]  /*03a0*/  REDG.E.ADD.STRONG.GPU desc[UR4][R4.64], R7 ;  /* 0x000000070400798e */ /* 0x0001e4000c12e104 */
.L_x_5:
[----:B------:R-:W-:Y:S05]  /*03b0*/  BSYNC.RECONVERGENT B0 ;  /* 0x0000000000007941 */ /* 0x000fea0003800200 */
.L_x_4:
[----:B------:R-:W1:Y:S01]  /*03c0*/  LDCU UR6, c[0x0][0x3ac] ;  /* 0x00007580ff0677ac */ /* 0x000e620008000800 */
[----:B------:R-:W-:-:S04]  /*03d0*/  LOP3.LUT R2, R6, 0xfffffffe, RZ, 0xc0, !PT ;  /* 0xfffffffe06027812 */ /* 0x000fc800078ec0ff */
[----:B------:R-:W-:-:S04]  /*03e0*/  ISETP.NE.AND P0, PT, R2, 0x2, PT ;  /* 0x000000020200780c */ /* 0x000fc80003f05270 */
[----:B------:R-:W-:Y:S02]  /*03f0*/  ISETP.EQ.AND P0, PT, R3, RZ, !P0 ;  /* 0x000000ff0300720c */ /* 0x000fe40004702270 */
[----:B-1----:R-:W-:-:S13]  /*0400*/  ISETP.LT.AND P1, PT, R0, UR6, PT ;  /* 0x0000000600007c0c */ /* 0x002fda000bf21270 */
[----:B------:R-:W-:Y:S05]  /*0410*/  @P0 BRA P1, `(.L_x_6) ;  /* 0x0000000000140947 */ /* 0x000fea0000800000 */
[----:B------:R-:W-:Y:S05]  /*0420*/  EXIT ;  /* 0x000000000000794d */ /* 0x000fea0003800000 */
.L_x_12:
[----:B------:R-:W0:Y:S02]  /*0430*/  LDCU UR6, c[0x0][0x3ac] ;  /* 0x00007580ff0677ac */ /* 0x000e240008000800 */
[----:B0-----:R-:W-:-:S04]  /*0440*/  ISETP.GE.AND P0, PT, R0, UR6, PT ;  /* 0x0000000600007c0c */ /* 0x001fc8000bf06270 */
[----:B------:R-:W-:-:S13]  /*0450*/  ISETP.NE.OR P0, PT, R3, RZ, P0 ;  /* 0x000000ff0300720c */ /* 0x000fda0000705670 */
[----:B------:R-:W-:Y:S05]  /*0460*/  @P0 EXIT ;  /* 0x000000000000094d */ /* 0x000fea0003800000 */
.L_x_6:
[----:B------:R-:W1:Y:S01]  /*0470*/  LDC.64 R2, c[0x0][0x3a0] ;  /* 0x0000e800ff027b82 */ /* 0x000e620000000a00 */
[----:B0-----:R-:W-:Y:S02]  /*0480*/  IMAD.MOV.U32 R5, RZ, RZ, 0x1 ;  /* 0x00000001ff057424 */ /* 0x001fe400078e00ff */
[----:B-1----:R-:W-:-:S05]  /*0490*/  IMAD.WIDE.U32 R2, R0, 0x4, R2 ;  /* 0x0000000400027825 */ /* 0x002fca00078e0002 */
[----:B------:R-:W-:Y:S01]  /*04a0*/  REDG.E.ADD.STRONG.GPU desc[UR4][R2.64], R5 ;  /* 0x000000050200798e */ /* 0x000fe2000c12e104 */
[----:B------:R-:W-:Y:S05]  /*04b0*/  EXIT ;  /* 0x000000000000794d */ /* 0x000fea0003800000 */
.L_x_7:
[----:B------:R-:W-:-:S00]  /*04c0*/  BRA `(.L_x_7) ;  /* 0xfffffffc00fc7947 */ /* 0x000fc0000383ffff */
[----:B------:R-:W-:-:S00]  /*04d0*/  NOP ;  /* 0x0000000000007918 */ /* 0x000fc00000000000 */
        /* <DEDUP_REMOVED lines=10> */
.L_x_15:


//--------------------- .text._Z15innerJoinKernelPKcS0_Piiii --------------------------
	.section	.text._Z15innerJoinKernelPKcS0_Piiii,"ax",@progbits
	.align	128
        .global         _Z15innerJoinKernelPKcS0_Piiii
        .type           _Z15innerJoinKernelPKcS0_Piiii,@function
        .size           _Z15innerJoinKernelPKcS0_Piiii,(.L_x_16 - _Z15innerJoinKernelPKcS0_Piiii)
        .other          _Z15innerJoinKernelPKcS0_Piiii,@"STO_CUDA_ENTRY STV_DEFAULT"
_Z15innerJoinKernelPKcS0_Piiii:
.text._Z15innerJoinKernelPKcS0_Piiii:
[----:B------:R-:W-:Y:S01]  /*0000*/  LDC R1, c[0x0][0x37c] ;  /* 0x0000df00ff017b82 */ /* 0x000fe20000000800 */
[----:B------:R-:W0:Y:S07]  /*0010*/  S2R R2, SR_TID.Y ;  /* 0x0000000000027919 */ /* 0x000e2e0000002200 */
[----:B------:R-:W1:Y:S01]  /*0020*/  LDC R0, c[0x0][0x360] ;  /* 0x0000d800ff007b82 */ /* 0x000e620000000800 */
[----:B------:R-:W2:Y:S01]  /*0030*/  LDCU.64 UR6, c[0x0][0x398] ;  /* 0x00007300ff0677ac */ /* 0x000ea20008000a00 */
[----:B------:R-:W1:Y:S06]  /*0040*/  S2R R3, SR_TID.X ;  /* 0x0000000000037919 */ /* 0x000e6c0000002100 */
[----:B------:R-:W0:Y:S08]  /*0050*/  S2UR UR5, SR_CTAID.Y ;  /* 0x00000000000579c3 */ /* 0x000e300000002600 */
[----:B------:R-:W0:Y:S08]  /*0060*/  LDC R7, c[0x0][0x364] ;  /* 0x0000d900ff077b82 */ /* 0x000e300000000800 */
[----:B------:R-:W1:Y:S01]  /*0070*/  S2UR UR4, SR_CTAID.X ;  /* 0x00000000000479c3 */ /* 0x000e620000002500 */
[----:B0-----:R-:W-:-:S05]  /*0080*/  IMAD R7, R7, UR5, R2 ;  /* 0x0000000507077c24 */ /* 0x001fca000f8e0202 */
[----:B--2---:R-:W-:Y:S01]  /*0090*/  ISETP.GE.AND P0, PT, R7, UR7, PT ;  /* 0x0000000707007c0c */ /* 0x004fe2000bf06270 */
[----:B-1----:R-:W-:-:S05]  /*00a0*/  IMAD R0, R0, UR4, R3 ;  /* 0x0000000400007c24 */ /* 0x002fca000f8e0203 */
[----:B------:R-:W-:-:S13]  /*00b0*/  ISETP.GE.OR P0, PT, R0, UR6, P0 ;  /* 0x0000000600007c0c */ /* 0x000fda0008706670 */
[----:B------:R-:W-:Y:S05]  /*00c0*/  @P0 EXIT ;  /* 0x000000000000094d */ /* 0x000fea0003800000 */
[----:B------:R-:W0:Y:S01]  /*00d0*/  LDCU UR4, c[0x0][0x3a0] ;  /* 0x00007400ff0477ac */ /* 0x000e220008000800 */
[----:B------:R-:W1:Y:S01]  /*00e0*/  LDCU.64 UR6, c[0x0][0x358] ;  /* 0x00006b00ff0677ac */ /* 0x000e620008000a00 */
[----:B0-----:R-:W-:-:S09]  /*00f0*/  UISETP.GE.AND UP0, UPT, UR4, 0x1, UPT ;  /* 0x000000010400788c */ /* 0x001fd2000bf06270 */
[----:B-1----:R-:W-:Y:S05]  /*0100*/  BRA.U !UP0, `(.L_x_8) ;  /* 0x0000000108407547 */ /* 0x002fea000b800000 */
[----:B------:R-:W0:Y:S01]  /*0110*/  LDC R6, c[0x0][0x3a0] ;  /* 0x0000e800ff067b82 */ /* 0x000e220000000800 */
[----:B------:R-:W1:Y:S01]  /*0120*/  LDCU.128 UR8, c[0x0][0x380] ;  /* 0x00007000ff0877ac */ /* 0x000e620008000c00 */
[----:B------:R-:W-:-:S05]  /*0130*/  UMOV UR4, URZ ;  /* 0x000000ff00047c82 */ /* 0x000fca0008000000 */
.L_x_9:
[-C--:B0-----:R-:W-:Y:S02]  /*0140*/  IMAD R4, R7, R6.reuse, UR4 ;  /* 0x0000000407047e24 */ /* 0x081fe4000f8e0206 */
[----:B------:R-:W-:-:S03]  /*0150*/  IMAD R3, R0, R6, UR4 ;  /* 0x0000000400037e24 */ /* 0x000fc6000f8e0206 */
[----:B-1----:R-:W-:Y:S02]  /*0160*/  IADD3 R4, P1, PT, R4, UR10, RZ ;  /* 0x0000000a04047c10 */ /* 0x002fe4000ff3e0ff */
[----:B------:R-:W-:-:S03]  /*0170*/  IADD3 R2, P0, PT, R3, UR8, RZ ;  /* 0x0000000803027c10 */ /* 0x000fc6000ff1e0ff */
[----:B------:R-:W-:Y:S01]  /*0180*/  IMAD.X R5, RZ, RZ, UR11, P1 ;  /* 0x0000000bff057e24 */ /* 0x000fe200088e06ff */
[----:B------:R-:W-:-:S05]  /*0190*/  LEA.HI.X.SX32 R3, R3, UR9, 0x1, P0 ;  /* 0x0000000903037c11 */ /* 0x000fca00080f0eff */
[----:B------:R-:W2:Y:S04]  /*01a0*/  LDG.E.U8 R2, desc[UR6][R2.64] ;  /* 0x0000000602027981 */ /* 0x000ea8000c1e1100 */
[----:B------:R-:W2:Y:S01]  /*01b0*/  LDG.E.U8 R5, desc[UR6][R4.64] ;  /* 0x0000000604057981 */ /* 0x000ea2000c1e1100 */
[----:B------:R-:W-:-:S06]  /*01c0*/  UIADD3 UR4, UPT, UPT, UR4, 0x1, URZ ;  /* 0x0000000104047890 */ /* 0x000fcc000fffe0ff */
[----:B------:R-:W-:Y:S02]  /*01d0*/  ISETP.NE.AND P1, PT, R6, UR4, PT ;  /* 0x0000000406007c0c */ /* 0x000fe4000bf25270 */
[----:B--2---:R-:W-:-:S13]  /*01e0*/  ISETP.NE.AND P0, PT, R2, R5, PT ;  /* 0x000000050200720c */ /* 0x004fda0003f05270 */
[----:B------:R-:W-:Y:S05]  /*01f0*/  @P0 EXIT ;  /* 0x000000000000094d */ /* 0x000fea0003800000 */
[----:B------:R-:W-:Y:S05]  /*0200*/  @P1 BRA `(.L_x_9) ;  /* 0xfffffffc00cc1947 */ /* 0x000fea000383ffff */
.L_x_8:
[----:B------:R-:W0:Y:S01]  /*0210*/  LDC.64 R2, c[0x0][0x390] ;  /* 0x0000e400ff027b82 */ /* 0x000e220000000a00 */
[----:B------:R-:W1:Y:S01]  /*0220*/  LDCU UR5, c[0x0][0x39c] ;  /* 0x00007380ff0577ac */ /* 0x000e620008000800 */
[----:B------:R-:W-:Y:S02]  /*0230*/  HFMA2 R5, -RZ, RZ, 0, 5.9604644775390625e-08 ;  /* 0x00000001ff057431 */ /* 0x000fe400000001ff */
[----:B-1----:R-:W-:-:S04]  /*0240*/  IMAD R7, R0, UR5, R7 ;  /* 0x0000000500077c24 */ /* 0x002fc8000f8e0207 */
[----:B0-----:R-:W-:-:S05]  /*0250*/  IMAD.WIDE R2, R7, 0x4, R2 ;  /* 0x0000000407027825 */ /* 0x001fca00078e0202 */
[----:B------:R-:W-:Y:S01]  /*0260*/  REDG.E.ADD.STRONG.GPU desc[UR6][R2.64], R5 ;  /* 0x000000050200798e */ /* 0x000fe2000c12e106 */
[----:B------:R-:W-:Y:S05]  /*0270*/  EXIT ;  /* 0x000000000000794d */ /* 0x000fea0003800000 */
.L_x_10:
        /* <DEDUP_REMOVED lines=16> */
.L_x_16:


//--------------------- .nv.shared.reserved.0     --------------------------
	.section	.nv.shared.reserved.0,"aw",@nobits
	.weak		__nv_reservedSMEM_offset_0_alias
	.size		__nv_reservedSMEM_offset_0_alias, 0, 64
	.other		__nv_reservedSMEM_offset_0_alias,@"STO_CUDA_RESERVED_SHARED STV_DEFAULT"
__nv_reservedSMEM_offset_0_alias:
	.zero		0
	.zero		64


//--------------------- .nv.constant0._Z10joinKernelPKcS0_PiS1_S1_iiii --------------------------
	.section	.nv.constant0._Z10joinKernelPKcS0_PiS1_S1_iiii,"a",@progbits
	.sectionflags	@""
	.align	4
.nv.constant0._Z10joinKernelPKcS0_PiS1_S1_iiii:
	.zero		952


//--------------------- .nv.constant0._Z15innerJoinKernelPKcS0_Piiii --------------------------
	.section	.nv.constant0._Z15innerJoinKernelPKcS0_Piiii,"a",@progbits
	.sectionflags	@""
	.align	4
.nv.constant0._Z15innerJoinKernelPKcS0_Piiii:
	.zero		932


//--------------------- SYMBOLS --------------------------

	.type		.nv.reservedSmem.offset0,@object
	.size		.nv.reservedSmem.offset0,0x4
